.version 6.1
.target sm_70
.address_size 64

  // .globl bar

.visible .entry bar(
  .param .u64 bar_param_0
)
{
  .reg .b32   %r<3>;
  .reg .b64   %rd<2>;


  ld.param.u64  %rd1, [bar_param_0];
  mov.u32   %r2, %tid.x;
  add.s32   %r1, %r2, 5;
  // inline asm
  red.global.max.u32 [%rd1], %r1;
  // inline asm
  ret;
}



// ===== COMPILED SASS (sm_100) =====

	.target	sm_100

	.elftype	@"ET_EXEC"


//--------------------- .note.nv.tkinfo           --------------------------
	.section	.note.nv.tkinfo,"",@"SHT_NOTE"
	.sectionflags	@"SHF_NOTE_NV_TKINFO"
	.tkinfo
        /*0018*/ 	.word	0x00000002
        /*0030*/ 	.string	""
        /*0030*/ 	.string	"ptxas"
        /*0030*/ 	.string	"Cuda compilation tools, release 13.0, V13.0.88"
        /*0030*/ 	.string	"Build cuda_13.0.r13.0/compiler.36424714_0"
        /*0030*/ 	.string	"-arch sm_100 "



//--------------------- .note.nv.cuinfo           --------------------------
	.section	.note.nv.cuinfo,"",@"SHT_NOTE"
	.sectionflags	@"SHF_NOTE_NV_CUINFO"
        /*0018*/ 	.short	0x0002
        /*001a*/ 	.short	0x0046
        /*001c*/ 	.short	0x0082
	.zero		2


//--------------------- .nv.info                  --------------------------
	.section	.nv.info,"",@"SHT_CUDA_INFO"
	.align	4


	//----- nvinfo : EIATTR_REGCOUNT
	.align		4
        /*0000*/ 	.byte	0x04, 0x2f
        /*0002*/ 	.short	(.L_1 - .L_0)
	.align		4
.L_0:
        /*0004*/ 	.word	index@(bar)
        /*0008*/ 	.word	0x00000008


	//----- nvinfo : EIATTR_FRAME_SIZE
	.align		4
.L_1:
        /*000c*/ 	.byte	0x04, 0x11
        /*000e*/ 	.short	(.L_3 - .L_2)
	.align		4
.L_2:
        /*0010*/ 	.word	index@(bar)
        /*0014*/ 	.word	0x00000000


	//----- nvinfo : EIATTR_MIN_STACK_SIZE
	.align		4
.L_3:
        /*0018*/ 	.byte	0x04, 0x12
        /*001a*/ 	.short	(.L_5 - .L_4)
	.align		4
.L_4:
        /*001c*/ 	.word	index@(bar)
        /*0020*/ 	.word	0x00000000
.L_5:


//--------------------- .nv.compat                --------------------------
	.section	.nv.compat,"",@"SHT_CUDA_COMPAT_INFO"
	.align	4
        /*0000*/ 	.byte	0x02, 0x09, 0x00, 0x00, 0x02, 0x02, 0x01, 0x00, 0x02, 0x05, 0x05, 0x00, 0x03, 0x07, 0x01, 0x01
        /*0010*/ 	.byte	0x02, 0x03, 0x00, 0x00, 0x02, 0x06, 0x01, 0x00, 0x04, 0x0b, 0x08, 0x00, 0x09, 0x00, 0x00, 0x00
        /*0020*/ 	.byte	0x00, 0x00, 0x00, 0x00


//--------------------- .nv.info.bar              --------------------------
	.section	.nv.info.bar,"",@"SHT_CUDA_INFO"
	.sectionflags	@""
	.align	4


	//----- nvinfo : EIATTR_CUDA_API_VERSION
	.align		4
        /*0000*/ 	.byte	0x04, 0x37
        /*0002*/ 	.short	(.L_7 - .L_6)
.L_6:
        /*0004*/ 	.word	0x00000082


	//----- nvinfo : EIATTR_KPARAM_INFO
	.align		4
.L_7:
        /*0008*/ 	.byte	0x04, 0x17
        /*000a*/ 	.short	(.L_9 - .L_8)
.L_8:
        /*000c*/ 	.word	0x00000000
        /*0010*/ 	.short	0x0000
        /*0012*/ 	.short	0x0000
        /*0014*/ 	.byte	0x00, 0xf0, 0x21, 0x00


	//----- nvinfo : EIATTR_SPARSE_MMA_MASK
	.align		4
.L_9:
        /*0018*/ 	.byte	0x03, 0x50
        /*001a*/ 	.short	0x0000


	//----- nvinfo : EIATTR_MAXREG_COUNT
	.align		4
        /*001c*/ 	.byte	0x03, 0x1b
        /*001e*/ 	.short	0x00ff


	//----- nvinfo : EIATTR_MERCURY_ISA_VERSION
	.align		4
        /*0020*/ 	.byte	0x03, 0x5f
        /*0022*/ 	.short	0x0101


	//----- nvinfo : EIATTR_INT_WARP_WIDE_INSTR_OFFSETS
	.align		4
        /*0024*/ 	.byte	0x04, 0x31
        /*0026*/ 	.short	(.L_11 - .L_10)


	//   ....[0]....
.L_10:
        /*0028*/ 	.word	0x00000030


	//   ....[1]....
        /*002c*/ 	.word	0x00000090


	//----- nvinfo : EIATTR_VRC_CTA_INIT_COUNT
	.align		4
.L_11:
        /*0030*/ 	.byte	0x02, 0x4a
	.zero		1
	.zero		1


	//----- nvinfo : EIATTR_EXIT_INSTR_OFFSETS
	.align		4
        /*0034*/ 	.byte	0x04, 0x1c
        /*0036*/ 	.short	(.L_13 - .L_12)


	//   ....[0]....
.L_12:
        /*0038*/ 	.word	0x000000c0


	//----- nvinfo : EIATTR_CBANK_PARAM_SIZE
	.align		4
.L_13:
        /*003c*/ 	.byte	0x03, 0x19
        /*003e*/ 	.short	0x0008


	//----- nvinfo : EIATTR_PARAM_CBANK
	.align		4
        /*0040*/ 	.byte	0x04, 0x0a
        /*0042*/ 	.short	(.L_15 - .L_14)
	.align		4
.L_14:
        /*0044*/ 	.word	index@(.nv.constant0.bar)
        /*0048*/ 	.short	0x0380
        /*004a*/ 	.short	0x0008


	//----- nvinfo : EIATTR_SW_WAR
	.align		4
.L_15:
        /*004c*/ 	.byte	0x04, 0x36
        /*004e*/ 	.short	(.L_17 - .L_16)
.L_16:
        /*0050*/ 	.word	0x00000008
.L_17:


//--------------------- .nv.callgraph             --------------------------
	.section	.nv.callgraph,"",@"SHT_CUDA_CALLGRAPH"
	.align	4
	.sectionentsize	8
	.align		4
        /*0000*/ 	.word	0x00000000
	.align		4
        /*0004*/ 	.word	0xffffffff
	.align		4
        /*0008*/ 	.word	0x00000000
	.align		4
        /*000c*/ 	.word	0xfffffffe
	.align		4
        /*0010*/ 	.word	0x00000000
	.align		4
        /*0014*/ 	.word	0xfffffffd
	.align		4
        /*0018*/ 	.word	0x00000000
	.align		4
        /*001c*/ 	.word	0xfffffffc


//--------------------- .text.bar                 --------------------------
	.section	.text.bar,"ax",@progbits
	.align	128
        .global         bar
        .type           bar,@function
        .size           bar,(.L_x_1 - bar)
        .other          bar,@"STO_CUDA_ENTRY STV_DEFAULT"
bar:
.text.bar:
[----:B------:R-:W-:Y:S01]  /*0000*/  LDC R1, c[0x0][0x37c] ;  /* 0x0000df00ff017b82 */ /* 0x000fe20000000800 */
[----:B------:R-:W0:Y:S07]  /*0010*/  S2R R0, SR_TID.X ;  /* 0x0000000000007919 */ /* 0x000e2e0000002100 */
[----:B------:R-:W1:Y:S01]  /*0020*/  LDC.64 R2, c[0x0][0x380] ;  /* 0x0000e000ff027b82 */ /* 0x000e620000000a00 */
[----:B------:R-:W-:Y:S01]  /*0030*/  VOTEU.ANY UR4, UPT, PT ;  /* 0x0000000000047886 */ /* 0x000fe200038e0100 */
[----:B------:R-:W1:Y:S01]  /*0040*/  LDCU.64 UR6, c[0x0][0x358] ;  /* 0x00006b00ff0677ac */ /* 0x000e620008000a00 */
[----:B------:R-:W2:Y:S01]  /*0050*/  S2R R4, SR_LANEID ;  /* 0x0000000000047919 */ /* 0x000ea20000000000 */
[----:B------:R-:W-:Y:S01]  /*0060*/  UFLO.U32 UR4, UR4 ;  /* 0x00000004000472bd */ /* 0x000fe200080e0000 */
[----:B0-----:R-:W-:-:S05]  /*0070*/  VIADD R0, R0, 0x5 ;  /* 0x0000000500007836 */ /* 0x001fca0000000000 */
[----:B--2---:R-:W-:Y:S02]  /*0080*/  ISETP.EQ.U32.AND P0, PT, R4, UR4, PT ;  /* 0x0000000404007c0c */ /* 0x004fe4000bf02070 */
[----:B------:R-:W-:-:S13]  /*0090*/  CREDUX.MAX UR5, R0 ;  /* 0x00000000000572cc */ /* 0x000fda0000000000 */
[----:B------:R-:W-:-:S05]  /*00a0*/  IMAD.U32 R5, RZ, RZ, UR5 ;  /* 0x00000005ff057e24 */ /* 0x000fca000f8e00ff */
[----:B-1----:R-:W-:Y:S01]  /*00b0*/  @P0 REDG.E.MAX.STRONG.GPU desc[UR6][R2.64], R5 ;  /* 0x000000050200098e */ /* 0x002fe2000d12e106 */
[----:B------:R-:W-:Y:S05]  /*00c0*/  EXIT ;  /* 0x000000000000794d */ /* 0x000fea0003800000 */
.L_x_0:
[----:B------:R-:W-:-:S00]  /*00d0*/  BRA `(.L_x_0) ;  /* 0xfffffffc00fc7947 */ /* 0x000fc0000383ffff */
[----:B------:R-:W-:-:S00]  /*00e0*/  NOP ;  /* 0x0000000000007918 */ /* 0x000fc00000000000 */
        /* <DEDUP_REMOVED lines=9> */
.L_x_1:


//--------------------- .nv.shared.reserved.0     --------------------------
	.section	.nv.shared.reserved.0,"aw",@nobits
	.weak		__nv_reservedSMEM_offset_0_alias
	.size		__nv_reservedSMEM_offset_0_alias, 0, 64
	.other		__nv_reservedSMEM_offset_0_alias,@"STO_CUDA_RESERVED_SHARED STV_DEFAULT"
__nv_reservedSMEM_offset_0_alias:
	.zero		0
	.zero		64


//--------------------- .nv.constant0.bar         --------------------------
	.section	.nv.constant0.bar,"a",@progbits
	.sectionflags	@""
	.align	4
.nv.constant0.bar:
	.zero		904


//--------------------- SYMBOLS --------------------------

	.type		.nv.reservedSmem.offset0,@object
	.size		.nv.reservedSmem.offset0,0x4
